//
// Generated by NVIDIA NVVM Compiler
//
// Compiler Build ID: CL-36424714
// Cuda compilation tools, release 13.0, V13.0.88
// Based on NVVM 20.0.0
//

.version 9.0
.target sm_100
.address_size 64

	// .globl	_Z14kernelFuncHalfP6__half

.visible .entry _Z14kernelFuncHalfP6__half(
	.param .u64 .ptr .align 1 _Z14kernelFuncHalfP6__half_param_0
)
{
	.local .align 4 .b8 	__local_depot0[8];
	.reg .b64 	%SP;
	.reg .b64 	%SPL;
	.reg .b16 	%rs<5>;
	.reg .b32 	%r<3>;
	.reg .b64 	%rd<7>;

	mov.u64 	%SPL, __local_depot0;
	cvta.local.u64 	%SP, %SPL;
	ld.param.u64 	%rd1, [_Z14kernelFuncHalfP6__half_param_0];
	// begin inline asm
	ld.global.cv.b16 %rs1, [%rd1];
	// end inline asm
	add.u64 	%rd5, %SP, 0;
	// begin inline asm
	ld.global.cv.b16 %rs2, [%rd5];
	// end inline asm
	add.u64 	%rd6, %SP, 4;
	// begin inline asm
	ld.global.cv.b32 %r1, [%rd6];
	// end inline asm
	// begin inline asm
	ld.global.lu.b16 %rs3, [%rd1];
	// end inline asm
	// begin inline asm
	ld.global.lu.b16 %rs4, [%rd5];
	// end inline asm
	// begin inline asm
	ld.global.lu.b32 %r2, [%rd6];
	// end inline asm
	ret;

}


// ===== COMPILED SASS (sm_100) =====

	.target	sm_100

	.elftype	@"ET_EXEC"


//--------------------- .note.nv.tkinfo           --------------------------
	.section	.note.nv.tkinfo,"",@"SHT_NOTE"
	.sectionflags	@"SHF_NOTE_NV_TKINFO"
	.tkinfo
        /*0018*/ 	.word	0x00000002
        /*0030*/ 	.string	""
        /*0030*/ 	.string	"ptxas"
        /*0030*/ 	.string	"Cuda compilation tools, release 13.0, V13.0.88"
        /*0030*/ 	.string	"Build cuda_13.0.r13.0/compiler.36424714_0"
        /*0030*/ 	.string	"-arch sm_100 -m 64 "



//--------------------- .note.nv.cuinfo           --------------------------
	.section	.note.nv.cuinfo,"",@"SHT_NOTE"
	.sectionflags	@"SHF_NOTE_NV_CUINFO"
        /*0018*/ 	.short	0x0002
        /*001a*/ 	.short	0x0064
        /*001c*/ 	.short	0x0082
	.zero		2


//--------------------- .nv.info                  --------------------------
	.section	.nv.info,"",@"SHT_CUDA_INFO"
	.align	4


	//----- nvinfo : EIATTR_REGCOUNT
	.align		4
        /*0000*/ 	.byte	0x04, 0x2f
        /*0002*/ 	.short	(.L_1 - .L_0)
	.align		4
.L_0:
        /*0004*/ 	.word	index@(_Z14kernelFuncHalfP6__half)
        /*0008*/ 	.word	0x00000004


	//----- nvinfo : EIATTR_FRAME_SIZE
	.align		4
.L_1:
        /*000c*/ 	.byte	0x04, 0x11
        /*000e*/ 	.short	(.L_3 - .L_2)
	.align		4
.L_2:
        /*0010*/ 	.word	index@(_Z14kernelFuncHalfP6__half)
        /*0014*/ 	.word	0x00000008


	//----- nvinfo : EIATTR_MIN_STACK_SIZE
	.align		4
.L_3:
        /*0018*/ 	.byte	0x04, 0x12
        /*001a*/ 	.short	(.L_5 - .L_4)
	.align		4
.L_4:
        /*001c*/ 	.word	index@(_Z14kernelFuncHalfP6__half)
        /*0020*/ 	.word	0x00000008
.L_5:


//--------------------- .nv.compat                --------------------------
	.section	.nv.compat,"",@"SHT_CUDA_COMPAT_INFO"
	.align	4
        /*0000*/ 	.byte	0x02, 0x09, 0x00, 0x00, 0x02, 0x02, 0x01, 0x00, 0x02, 0x05, 0x05, 0x00, 0x03, 0x07, 0x01, 0x01
        /*0010*/ 	.byte	0x02, 0x03, 0x00, 0x00, 0x02, 0x06, 0x01, 0x00, 0x04, 0x0b, 0x08, 0x00, 0x09, 0x00, 0x00, 0x00
        /*0020*/ 	.byte	0x00, 0x00, 0x00, 0x00


//--------------------- .nv.info._Z14kernelFuncHalfP6__half --------------------------
	.section	.nv.info._Z14kernelFuncHalfP6__half,"",@"SHT_CUDA_INFO"
	.sectionflags	@""
	.align	4


	//----- nvinfo : EIATTR_CUDA_API_VERSION
	.align		4
        /*0000*/ 	.byte	0x04, 0x37
        /*0002*/ 	.short	(.L_7 - .L_6)
.L_6:
        /*0004*/ 	.word	0x00000082


	//----- nvinfo : EIATTR_KPARAM_INFO
	.align		4
.L_7:
        /*0008*/ 	.byte	0x04, 0x17
        /*000a*/ 	.short	(.L_9 - .L_8)
.L_8:
        /*000c*/ 	.word	0x00000000
        /*0010*/ 	.short	0x0000
        /*0012*/ 	.short	0x0000
        /*0014*/ 	.byte	0x00, 0xf5, 0x21, 0x00


	//----- nvinfo : EIATTR_SPARSE_MMA_MASK
	.align		4
.L_9:
        /*0018*/ 	.byte	0x03, 0x50
        /*001a*/ 	.short	0x0000


	//----- nvinfo : EIATTR_MAXREG_COUNT
	.align		4
        /*001c*/ 	.byte	0x03, 0x1b
        /*001e*/ 	.short	0x00ff


	//----- nvinfo : EIATTR_MERCURY_ISA_VERSION
	.align		4
        /*0020*/ 	.byte	0x03, 0x5f
        /*0022*/ 	.short	0x0101


	//----- nvinfo : EIATTR_VRC_CTA_INIT_COUNT
	.align		4
        /*0024*/ 	.byte	0x02, 0x4a
	.zero		1
	.zero		1


	//----- nvinfo : EIATTR_EXIT_INSTR_OFFSETS
	.align		4
        /*0028*/ 	.byte	0x04, 0x1c
        /*002a*/ 	.short	(.L_11 - .L_10)


	//   ....[0]....
.L_10:
        /*002c*/ 	.word	0x00000020


	//----- nvinfo : EIATTR_CBANK_PARAM_SIZE
	.align		4
.L_11:
        /*0030*/ 	.byte	0x03, 0x19
        /*0032*/ 	.short	0x0008


	//----- nvinfo : EIATTR_PARAM_CBANK
	.align		4
        /*0034*/ 	.byte	0x04, 0x0a
        /*0036*/ 	.short	(.L_13 - .L_12)
	.align		4
.L_12:
        /*0038*/ 	.word	index@(.nv.constant0._Z14kernelFuncHalfP6__half)
        /*003c*/ 	.short	0x0380
        /*003e*/ 	.short	0x0008


	//----- nvinfo : EIATTR_SW_WAR
	.align		4
.L_13:
        /*0040*/ 	.byte	0x04, 0x36
        /*0042*/ 	.short	(.L_15 - .L_14)
.L_14:
        /*0044*/ 	.word	0x00000008
.L_15:


//--------------------- .nv.callgraph             --------------------------
	.section	.nv.callgraph,"",@"SHT_CUDA_CALLGRAPH"
	.align	4
	.sectionentsize	8
	.align		4
        /*0000*/ 	.word	0x00000000
	.align		4
        /*0004*/ 	.word	0xffffffff
	.align		4
        /*0008*/ 	.word	0x00000000
	.align		4
        /*000c*/ 	.word	0xfffffffe
	.align		4
        /*0010*/ 	.word	0x00000000
	.align		4
        /*0014*/ 	.word	0xfffffffd
	.align		4
        /*0018*/ 	.word	0x00000000
	.align		4
        /*001c*/ 	.word	0xfffffffc


//--------------------- .text._Z14kernelFuncHalfP6__half --------------------------
	.section	.text._Z14kernelFuncHalfP6__half,"ax",@progbits
	.align	128
        .global         _Z14kernelFuncHalfP6__half
        .type           _Z14kernelFuncHalfP6__half,@function
        .size           _Z14kernelFuncHalfP6__half,(.L_x_1 - _Z14kernelFuncHalfP6__half)
        .other          _Z14kernelFuncHalfP6__half,@"STO_CUDA_ENTRY STV_DEFAULT"
_Z14kernelFuncHalfP6__half:
.text._Z14kernelFuncHalfP6__half:
[----:B------:R-:W0:Y:S02]  /*0000*/  LDC R1, c[0x0][0x37c] ;  /* 0x0000df00ff017b82 */ /* 0x000e240000000800 */
[----:B0-----:R-:W-:Y:S01]  /*0010*/  IADD3 R1, PT, PT, R1, -0x8, RZ ;  /* 0xfffffff801017810 */ /* 0x001fe20007ffe0ff */
[----:B------:R-:W-:Y:S06]  /*0020*/  EXIT ;  /* 0x000000000000794d */ /* 0x000fec0003800000 */
.L_x_0:
[----:B------:R-:W-:-:S00]  /*0030*/  BRA `(.L_x_0) ;  /* 0xfffffffc00fc7947 */ /* 0x000fc0000383ffff */
[----:B------:R-:W-:-:S00]  /*0040*/  NOP ;  /* 0x0000000000007918 */ /* 0x000fc00000000000 */
        /* <DEDUP_REMOVED lines=11> */
.L_x_1:


//--------------------- .nv.shared.reserved.0     --------------------------
	.section	.nv.shared.reserved.0,"aw",@nobits
	.weak		__nv_reservedSMEM_offset_0_alias
	.size		__nv_reservedSMEM_offset_0_alias, 0, 64
	.other		__nv_reservedSMEM_offset_0_alias,@"STO_CUDA_RESERVED_SHARED STV_DEFAULT"
__nv_reservedSMEM_offset_0_alias:
	.zero		0
	.zero		64


//--------------------- .nv.constant0._Z14kernelFuncHalfP6__half --------------------------
	.section	.nv.constant0._Z14kernelFuncHalfP6__half,"a",@progbits
	.sectionflags	@""
	.align	4
.nv.constant0._Z14kernelFuncHalfP6__half:
	.zero		904


//--------------------- SYMBOLS --------------------------

	.type		.nv.reservedSmem.offset0,@object
	.size		.nv.reservedSmem.offset0,0x4
